//
// Generated by NVIDIA NVVM Compiler
//
// Compiler Build ID: CL-36424714
// Cuda compilation tools, release 13.0, V13.0.88
// Based on NVVM 20.0.0
//

.version 9.0
.target sm_100
.address_size 64

	// .globl	mask_array

.visible .entry mask_array(
	.param .u64 .ptr .align 1 mask_array_param_0,
	.param .u64 .ptr .align 1 mask_array_param_1,
	.param .u64 .ptr .align 1 mask_array_param_2,
	.param .u64 .ptr .align 1 mask_array_param_3,
	.param .u64 .ptr .align 1 mask_array_param_4,
	.param .u64 .ptr .align 1 mask_array_param_5,
	.param .u64 .ptr .align 1 mask_array_param_6,
	.param .u64 .ptr .align 1 mask_array_param_7,
	.param .u64 .ptr .align 1 mask_array_param_8,
	.param .u64 .ptr .align 1 mask_array_param_9,
	.param .u32 mask_array_param_10,
	.param .u32 mask_array_param_11,
	.param .u64 .ptr .align 1 mask_array_param_12,
	.param .u64 .ptr .align 1 mask_array_param_13
)
{
	.reg .pred 	%p<13>;
	.reg .b32 	%r<15>;
	.reg .b32 	%f<12>;
	.reg .b64 	%rd<51>;
	.reg .b64 	%fd<7>;

	ld.param.u64 	%rd4, [mask_array_param_1];
	ld.param.u64 	%rd6, [mask_array_param_3];
	ld.param.u64 	%rd7, [mask_array_param_4];
	ld.param.u64 	%rd8, [mask_array_param_5];
	ld.param.u64 	%rd9, [mask_array_param_6];
	ld.param.u64 	%rd10, [mask_array_param_7];
	ld.param.u64 	%rd11, [mask_array_param_8];
	ld.param.u64 	%rd12, [mask_array_param_9];
	ld.param.u32 	%r5, [mask_array_param_10];
	ld.param.u32 	%r4, [mask_array_param_11];
	ld.param.u64 	%rd13, [mask_array_param_12];
	ld.param.u64 	%rd14, [mask_array_param_13];
	cvta.to.global.u64 	%rd1, %rd14;
	cvta.to.global.u64 	%rd2, %rd13;
	mov.u32 	%r7, %tid.x;
	mov.u32 	%r8, %ntid.x;
	mov.u32 	%r9, %ctaid.x;
	mad.lo.s32 	%r1, %r8, %r9, %r7;
	mov.u32 	%r10, %tid.y;
	mov.u32 	%r11, %ntid.y;
	mov.u32 	%r12, %ctaid.y;
	mad.lo.s32 	%r13, %r11, %r12, %r10;
	setp.ge.s32 	%p1, %r1, %r4;
	setp.ge.s32 	%p2, %r13, %r5;
	or.pred  	%p3, %p1, %p2;
	@%p3 bra 	$L__BB0_10;
	ld.param.u64 	%rd50, [mask_array_param_2];
	cvta.to.global.u64 	%rd15, %rd50;
	cvta.to.global.u64 	%rd16, %rd7;
	mad.lo.s32 	%r3, %r4, %r13, %r1;
	mul.wide.s32 	%rd17, %r3, 4;
	add.s64 	%rd18, %rd15, %rd17;
	ld.global.f32 	%f4, [%rd18];
	cvt.f64.f32 	%fd1, %f4;
	mul.wide.s32 	%rd19, %r1, 4;
	add.s64 	%rd20, %rd16, %rd19;
	ld.global.f32 	%f1, [%rd20];
	cvt.f64.f32 	%fd2, %f1;
	mul.f64 	%fd3, %fd2, 0d4024000000000000;
	setp.gt.f64 	%p4, %fd3, %fd1;
	@%p4 bra 	$L__BB0_8;
	cvta.to.global.u64 	%rd21, %rd6;
	add.s64 	%rd23, %rd21, %rd17;
	ld.global.f32 	%f2, [%rd23];
	div.rn.f32 	%f5, %f1, 0f41200000;
	setp.gt.f32 	%p5, %f2, %f5;
	@%p5 bra 	$L__BB0_8;
	cvta.to.global.u64 	%rd24, %rd8;
	add.s64 	%rd26, %rd24, %rd17;
	ld.global.f32 	%f6, [%rd26];
	cvt.f64.f32 	%fd4, %f6;
	setp.gt.f64 	%p6, %fd4, 0d3FB999999999999A;
	@%p6 bra 	$L__BB0_8;
	ld.param.u64 	%rd49, [mask_array_param_0];
	cvta.to.global.u64 	%rd27, %rd49;
	add.s64 	%rd29, %rd27, %rd17;
	ld.global.f32 	%f3, [%rd29];
	setp.lt.f32 	%p7, %f3, 0f41A00000;
	setp.gt.f32 	%p8, %f3, 0f45000000;
	or.pred  	%p9, %p7, %p8;
	@%p9 bra 	$L__BB0_8;
	cvt.f64.f32 	%fd5, %f2;
	mul.f64 	%fd6, %fd5, 0d4024000000000000;
	setp.gt.f64 	%p10, %fd6, %fd1;
	@%p10 bra 	$L__BB0_8;
	cvta.to.global.u64 	%rd30, %rd9;
	add.s64 	%rd32, %rd30, %rd19;
	ld.global.f32 	%f7, [%rd32];
	cvta.to.global.u64 	%rd33, %rd10;
	add.s64 	%rd35, %rd33, %rd17;
	ld.global.f32 	%f8, [%rd35];
	setp.lt.f32 	%p11, %f7, %f8;
	@%p11 bra 	$L__BB0_8;
	cvta.to.global.u64 	%rd36, %rd12;
	add.s64 	%rd38, %rd36, %rd17;
	ld.global.f32 	%f9, [%rd38];
	cvta.to.global.u64 	%rd39, %rd11;
	add.s64 	%rd40, %rd39, %rd17;
	ld.global.f32 	%f10, [%rd40];
	setp.geu.f32 	%p12, %f9, %f10;
	@%p12 bra 	$L__BB0_9;
$L__BB0_8:
	add.s64 	%rd47, %rd2, %rd17;
	mov.b32 	%r14, 2143289344;
	st.global.u32 	[%rd47], %r14;
	add.s64 	%rd48, %rd1, %rd17;
	st.global.u32 	[%rd48], %r14;
	bra.uni 	$L__BB0_10;
$L__BB0_9:
	add.s64 	%rd42, %rd2, %rd17;
	st.global.f32 	[%rd42], %f3;
	cvta.to.global.u64 	%rd43, %rd4;
	add.s64 	%rd44, %rd43, %rd17;
	ld.global.f32 	%f11, [%rd44];
	add.s64 	%rd45, %rd1, %rd17;
	st.global.f32 	[%rd45], %f11;
$L__BB0_10:
	ret;

}


// ===== COMPILED SASS (sm_100) =====

	.target	sm_100

	.elftype	@"ET_EXEC"


//--------------------- .note.nv.tkinfo           --------------------------
	.section	.note.nv.tkinfo,"",@"SHT_NOTE"
	.sectionflags	@"SHF_NOTE_NV_TKINFO"
	.tkinfo
        /*0018*/ 	.word	0x00000002
        /*0030*/ 	.string	""
        /*0030*/ 	.string	"ptxas"
        /*0030*/ 	.string	"Cuda compilation tools, release 13.0, V13.0.88"
        /*0030*/ 	.string	"Build cuda_13.0.r13.0/compiler.36424714_0"
        /*0030*/ 	.string	"-arch sm_100 -m 64 "



//--------------------- .note.nv.cuinfo           --------------------------
	.section	.note.nv.cuinfo,"",@"SHT_NOTE"
	.sectionflags	@"SHF_NOTE_NV_CUINFO"
        /*0018*/ 	.short	0x0002
        /*001a*/ 	.short	0x0064
        /*001c*/ 	.short	0x0082
	.zero		2


//--------------------- .nv.info                  --------------------------
	.section	.nv.info,"",@"SHT_CUDA_INFO"
	.align	4


	//----- nvinfo : EIATTR_REGCOUNT
	.align		4
        /*0000*/ 	.byte	0x04, 0x2f
        /*0002*/ 	.short	(.L_1 - .L_0)
	.align		4
.L_0:
        /*0004*/ 	.word	index@(mask_array)
        /*0008*/ 	.word	0x00000011


	//----- nvinfo : EIATTR_FRAME_SIZE
	.align		4
.L_1:
        /*000c*/ 	.byte	0x04, 0x11
        /*000e*/ 	.short	(.L_3 - .L_2)
	.align		4
.L_2:
        /*0010*/ 	.word	index@($__internal_0_$__cuda_sm3x_div_rn_noftz_f32_slowpath)
        /*0014*/ 	.word	0x00000000


	//----- nvinfo : EIATTR_FRAME_SIZE
	.align		4
.L_3:
        /*0018*/ 	.byte	0x04, 0x11
        /*001a*/ 	.short	(.L_5 - .L_4)
	.align		4
.L_4:
        /*001c*/ 	.word	index@(mask_array)
        /*0020*/ 	.word	0x00000000


	//----- nvinfo : EIATTR_MIN_STACK_SIZE
	.align		4
.L_5:
        /*0024*/ 	.byte	0x04, 0x12
        /*0026*/ 	.short	(.L_7 - .L_6)
	.align		4
.L_6:
        /*0028*/ 	.word	index@(mask_array)
        /*002c*/ 	.word	0x00000000
.L_7:


//--------------------- .nv.compat                --------------------------
	.section	.nv.compat,"",@"SHT_CUDA_COMPAT_INFO"
	.align	4
        /*0000*/ 	.byte	0x02, 0x09, 0x00, 0x00, 0x02, 0x02, 0x01, 0x00, 0x02, 0x05, 0x05, 0x00, 0x03, 0x07, 0x01, 0x01
        /*0010*/ 	.byte	0x02, 0x03, 0x00, 0x00, 0x02, 0x06, 0x01, 0x00, 0x04, 0x0b, 0x08, 0x00, 0x01, 0x00, 0x00, 0x00
        /*0020*/ 	.byte	0x00, 0x00, 0x00, 0x00


//--------------------- .nv.info.mask_array       --------------------------
	.section	.nv.info.mask_array,"",@"SHT_CUDA_INFO"
	.sectionflags	@""
	.align	4


	//----- nvinfo : EIATTR_CUDA_API_VERSION
	.align		4
        /*0000*/ 	.byte	0x04, 0x37
        /*0002*/ 	.short	(.L_9 - .L_8)
.L_8:
        /*0004*/ 	.word	0x00000082


	//----- nvinfo : EIATTR_KPARAM_INFO
	.align		4
.L_9:
        /*0008*/ 	.byte	0x04, 0x17
        /*000a*/ 	.short	(.L_11 - .L_10)
.L_10:
        /*000c*/ 	.word	0x00000000
        /*0010*/ 	.short	0x000d
        /*0012*/ 	.short	0x0060
        /*0014*/ 	.byte	0x00, 0xf5, 0x21, 0x00


	//----- nvinfo : EIATTR_KPARAM_INFO
	.align		4
.L_11:
        /*0018*/ 	.byte	0x04, 0x17
        /*001a*/ 	.short	(.L_13 - .L_12)
.L_12:
        /*001c*/ 	.word	0x00000000
        /*0020*/ 	.short	0x000c
        /*0022*/ 	.short	0x0058
        /*0024*/ 	.byte	0x00, 0xf5, 0x21, 0x00


	//----- nvinfo : EIATTR_KPARAM_INFO
	.align		4
.L_13:
        /*0028*/ 	.byte	0x04, 0x17
        /*002a*/ 	.short	(.L_15 - .L_14)
.L_14:
        /*002c*/ 	.word	0x00000000
        /*0030*/ 	.short	0x000b
        /*0032*/ 	.short	0x0054
        /*0034*/ 	.byte	0x00, 0xf0, 0x11, 0x00


	//----- nvinfo : EIATTR_KPARAM_INFO
	.align		4
.L_15:
        /*0038*/ 	.byte	0x04, 0x17
        /*003a*/ 	.short	(.L_17 - .L_16)
.L_16:
        /*003c*/ 	.word	0x00000000
        /*0040*/ 	.short	0x000a
        /*0042*/ 	.short	0x0050
        /*0044*/ 	.byte	0x00, 0xf0, 0x11, 0x00


	//----- nvinfo : EIATTR_KPARAM_INFO
	.align		4
.L_17:
        /*0048*/ 	.byte	0x04, 0x17
        /*004a*/ 	.short	(.L_19 - .L_18)
.L_18:
        /*004c*/ 	.word	0x00000000
        /*0050*/ 	.short	0x0009
        /*0052*/ 	.short	0x0048
        /*0054*/ 	.byte	0x00, 0xf5, 0x21, 0x00


	//----- nvinfo : EIATTR_KPARAM_INFO
	.align		4
.L_19:
        /*0058*/ 	.byte	0x04, 0x17
        /*005a*/ 	.short	(.L_21 - .L_20)
.L_20:
        /*005c*/ 	.word	0x00000000
        /*0060*/ 	.short	0x0008
        /*0062*/ 	.short	0x0040
        /*0064*/ 	.byte	0x00, 0xf5, 0x21, 0x00


	//----- nvinfo : EIATTR_KPARAM_INFO
	.align		4
.L_21:
        /*0068*/ 	.byte	0x04, 0x17
        /*006a*/ 	.short	(.L_23 - .L_22)
.L_22:
        /*006c*/ 	.word	0x00000000
        /*0070*/ 	.short	0x0007
        /*0072*/ 	.short	0x0038
        /*0074*/ 	.byte	0x00, 0xf5, 0x21, 0x00


	//----- nvinfo : EIATTR_KPARAM_INFO
	.align		4
.L_23:
        /*0078*/ 	.byte	0x04, 0x17
        /*007a*/ 	.short	(.L_25 - .L_24)
.L_24:
        /*007c*/ 	.word	0x00000000
        /*0080*/ 	.short	0x0006
        /*0082*/ 	.short	0x0030
        /*0084*/ 	.byte	0x00, 0xf5, 0x21, 0x00


	//----- nvinfo : EIATTR_KPARAM_INFO
	.align		4
.L_25:
        /*0088*/ 	.byte	0x04, 0x17
        /*008a*/ 	.short	(.L_27 - .L_26)
.L_26:
        /*008c*/ 	.word	0x00000000
        /*0090*/ 	.short	0x0005
        /*0092*/ 	.short	0x0028
        /*0094*/ 	.byte	0x00, 0xf5, 0x21, 0x00


	//----- nvinfo : EIATTR_KPARAM_INFO
	.align		4
.L_27:
        /*0098*/ 	.byte	0x04, 0x17
        /*009a*/ 	.short	(.L_29 - .L_28)
.L_28:
        /*009c*/ 	.word	0x00000000
        /*00a0*/ 	.short	0x0004
        /*00a2*/ 	.short	0x0020
        /*00a4*/ 	.byte	0x00, 0xf5, 0x21, 0x00


	//----- nvinfo : EIATTR_KPARAM_INFO
	.align		4
.L_29:
        /*00a8*/ 	.byte	0x04, 0x17
        /*00aa*/ 	.short	(.L_31 - .L_30)
.L_30:
        /*00ac*/ 	.word	0x00000000
        /*00b0*/ 	.short	0x0003
        /*00b2*/ 	.short	0x0018
        /*00b4*/ 	.byte	0x00, 0xf5, 0x21, 0x00


	//----- nvinfo : EIATTR_KPARAM_INFO
	.align		4
.L_31:
        /*00b8*/ 	.byte	0x04, 0x17
        /*00ba*/ 	.short	(.L_33 - .L_32)
.L_32:
        /*00bc*/ 	.word	0x00000000
        /*00c0*/ 	.short	0x0002
        /*00c2*/ 	.short	0x0010
        /*00c4*/ 	.byte	0x00, 0xf5, 0x21, 0x00


	//----- nvinfo : EIATTR_KPARAM_INFO
	.align		4
.L_33:
        /*00c8*/ 	.byte	0x04, 0x17
        /*00ca*/ 	.short	(.L_35 - .L_34)
.L_34:
        /*00cc*/ 	.word	0x00000000
        /*00d0*/ 	.short	0x0001
        /*00d2*/ 	.short	0x0008
        /*00d4*/ 	.byte	0x00, 0xf5, 0x21, 0x00


	//----- nvinfo : EIATTR_KPARAM_INFO
	.align		4
.L_35:
        /*00d8*/ 	.byte	0x04, 0x17
        /*00da*/ 	.short	(.L_37 - .L_36)
.L_36:
        /*00dc*/ 	.word	0x00000000
        /*00e0*/ 	.short	0x0000
        /*00e2*/ 	.short	0x0000
        /*00e4*/ 	.byte	0x00, 0xf5, 0x21, 0x00


	//----- nvinfo : EIATTR_SPARSE_MMA_MASK
	.align		4
.L_37:
        /*00e8*/ 	.byte	0x03, 0x50
        /*00ea*/ 	.short	0x0000


	//----- nvinfo : EIATTR_MAXREG_COUNT
	.align		4
        /*00ec*/ 	.byte	0x03, 0x1b
        /*00ee*/ 	.short	0x00ff


	//----- nvinfo : EIATTR_MERCURY_ISA_VERSION
	.align		4
        /*00f0*/ 	.byte	0x03, 0x5f
        /*00f2*/ 	.short	0x0101


	//----- nvinfo : EIATTR_VRC_CTA_INIT_COUNT
	.align		4
        /*00f4*/ 	.byte	0x02, 0x4a
	.zero		1
	.zero		1


	//----- nvinfo : EIATTR_EXIT_INSTR_OFFSETS
	.align		4
        /*00f8*/ 	.byte	0x04, 0x1c
        /*00fa*/ 	.short	(.L_39 - .L_38)


	//   ....[0]....
.L_38:
        /*00fc*/ 	.word	0x000000c0


	//   ....[1]....
        /*0100*/ 	.word	0x00000570


	//   ....[2]....
        /*0104*/ 	.word	0x00000610


	//----- nvinfo : EIATTR_CRS_STACK_SIZE
	.align		4
.L_39:
        /*0108*/ 	.byte	0x04, 0x1e
        /*010a*/ 	.short	(.L_41 - .L_40)
.L_40:
        /*010c*/ 	.word	0x00000000


	//----- nvinfo : EIATTR_CBANK_PARAM_SIZE
	.align		4
.L_41:
        /*0110*/ 	.byte	0x03, 0x19
        /*0112*/ 	.short	0x0068


	//----- nvinfo : EIATTR_PARAM_CBANK
	.align		4
        /*0114*/ 	.byte	0x04, 0x0a
        /*0116*/ 	.short	(.L_43 - .L_42)
	.align		4
.L_42:
        /*0118*/ 	.word	index@(.nv.constant0.mask_array)
        /*011c*/ 	.short	0x0380
        /*011e*/ 	.short	0x0068


	//----- nvinfo : EIATTR_SW_WAR
	.align		4
.L_43:
        /*0120*/ 	.byte	0x04, 0x36
        /*0122*/ 	.short	(.L_45 - .L_44)
.L_44:
        /*0124*/ 	.word	0x00000008
.L_45:


//--------------------- .nv.callgraph             --------------------------
	.section	.nv.callgraph,"",@"SHT_CUDA_CALLGRAPH"
	.align	4
	.sectionentsize	8
	.align		4
        /*0000*/ 	.word	0x00000000
	.align		4
        /*0004*/ 	.word	0xffffffff
	.align		4
        /*0008*/ 	.word	0x00000000
	.align		4
        /*000c*/ 	.word	0xfffffffe
	.align		4
        /*0010*/ 	.word	0x00000000
	.align		4
        /*0014*/ 	.word	0xfffffffd
	.align		4
        /*0018*/ 	.word	0x00000000
	.align		4
        /*001c*/ 	.word	0xfffffffc


//--------------------- .text.mask_array          --------------------------
	.section	.text.mask_array,"ax",@progbits
	.align	128
        .global         mask_array
        .type           mask_array,@function
        .size           mask_array,(.L_x_18 - mask_array)
        .other          mask_array,@"STO_CUDA_ENTRY STV_DEFAULT"
mask_array:
.text.mask_array:
[----:B------:R-:W-:Y:S01]  /*0000*/  LDC R1, c[0x0][0x37c] ;  /* 0x0000df00ff017b82 */ /* 0x000fe20000000800 */
[----:B------:R-:W0:Y:S01]  /*0010*/  S2R R5, SR_TID.Y ;  /* 0x0000000000057919 */ /* 0x000e220000002200 */
[----:B------:R-:W1:Y:S01]  /*0020*/  LDCU UR4, c[0x0][0x360] ;  /* 0x00006c00ff0477ac */ /* 0x000e620008000800 */
[----:B------:R-:W0:Y:S01]  /*0030*/  S2R R0, SR_CTAID.Y ;  /* 0x0000000000007919 */ /* 0x000e220000002600 */
[----:B------:R-:W0:Y:S01]  /*0040*/  LDCU UR5, c[0x0][0x364] ;  /* 0x00006c80ff0577ac */ /* 0x000e220008000800 */
[----:B------:R-:W1:Y:S01]  /*0050*/  S2R R4, SR_TID.X ;  /* 0x0000000000047919 */ /* 0x000e620000002100 */
[----:B------:R-:W2:Y:S01]  /*0060*/  LDCU.64 UR8, c[0x0][0x3d0] ;  /* 0x00007a00ff0877ac */ /* 0x000ea20008000a00 */
[----:B------:R-:W1:Y:S01]  /*0070*/  S2R R3, SR_CTAID.X ;  /* 0x0000000000037919 */ /* 0x000e620000002500 */
[----:B0-----:R-:W-:-:S05]  /*0080*/  IMAD R5, R0, UR5, R5 ;  /* 0x0000000500057c24 */ /* 0x001fca000f8e0205 */
[----:B--2---:R-:W-:Y:S01]  /*0090*/  ISETP.GE.AND P0, PT, R5, UR8, PT ;  /* 0x0000000805007c0c */ /* 0x004fe2000bf06270 */
[----:B-1----:R-:W-:-:S05]  /*00a0*/  IMAD R4, R3, UR4, R4 ;  /* 0x0000000403047c24 */ /* 0x002fca000f8e0204 */
[----:B------:R-:W-:-:S13]  /*00b0*/  ISETP.GE.OR P0, PT, R4, UR9, P0 ;  /* 0x0000000904007c0c */ /* 0x000fda0008706670 */
[----:B------:R-:W-:Y:S05]  /*00c0*/  @P0 EXIT ;  /* 0x000000000000094d */ /* 0x000fea0003800000 */
[----:B------:R-:W0:Y:S01]  /*00d0*/  LDC.64 R8, c[0x0][0x3a0] ;  /* 0x0000e800ff087b82 */ /* 0x000e220000000a00 */
[----:B------:R-:W1:Y:S01]  /*00e0*/  LDCU.64 UR6, c[0x0][0x358] ;  /* 0x00006b00ff0677ac */ /* 0x000e620008000a00 */
[----:B------:R-:W-:-:S06]  /*00f0*/  IMAD R5, R5, UR9, R4 ;  /* 0x0000000905057c24 */ /* 0x000fcc000f8e0204 */
[----:B------:R-:W2:Y:S01]  /*0100*/  LDC.64 R6, c[0x0][0x390] ;  /* 0x0000e400ff067b82 */ /* 0x000ea20000000a00 */
[----:B0-----:R-:W-:-:S05]  /*0110*/  IMAD.WIDE R8, R4, 0x4, R8 ;  /* 0x0000000404087825 */ /* 0x001fca00078e0208 */
[----:B-1----:R-:W3:Y:S01]  /*0120*/  LDG.E R0, desc[UR6][R8.64] ;  /* 0x0000000608007981 */ /* 0x002ee2000c1e1900 */
[----:B--2---:R-:W-:-:S05]  /*0130*/  IMAD.WIDE R6, R5, 0x4, R6 ;  /* 0x0000000405067825 */ /* 0x004fca00078e0206 */
[----:B------:R-:W2:Y:S01]  /*0140*/  LDG.E R2, desc[UR6][R6.64] ;  /* 0x0000000606027981 */ /* 0x000ea2000c1e1900 */
[----:B------:R-:W-:Y:S01]  /*0150*/  BSSY.RECONVERGENT B2, `(.L_x_0) ;  /* 0x000003a000027945 */ /* 0x000fe20003800200 */
[----:B---3--:R-:W0:Y:S08]  /*0160*/  F2F.F64.F32 R10, R0 ;  /* 0x00000000000a7310 */ /* 0x008e300000201800 */
[----:B--2---:R-:W1:Y:S01]  /*0170*/  F2F.F64.F32 R2, R2 ;  /* 0x0000000200027310 */ /* 0x004e620000201800 */
[----:B0-----:R-:W-:-:S08]  /*0180*/  DMUL R10, R10, 10 ;  /* 0x402400000a0a7828 */ /* 0x001fd00000000000 */
[----:B-1----:R-:W-:-:S14]  /*0190*/  DSETP.GT.AND P0, PT, R10, R2, PT ;  /* 0x000000020a00722a */ /* 0x002fdc0003f04000 */
[----:B------:R-:W-:Y:S05]  /*01a0*/  @P0 BRA `(.L_x_1) ;  /* 0x0000000000d00947 */ /* 0x000fea0003800000 */
[----:B------:R-:W0:Y:S02]  /*01b0*/  LDC.64 R6, c[0x0][0x398] ;  /* 0x0000e600ff067b82 */ /* 0x000e240000000a00 */
[----:B0-----:R-:W-:-:S06]  /*01c0*/  IMAD.WIDE R6, R5, 0x4, R6 ;  /* 0x0000000405067825 */ /* 0x001fcc00078e0206 */
[----:B------:R0:W5:Y:S01]  /*01d0*/  LDG.E R6, desc[UR6][R6.64] ;  /* 0x0000000606067981 */ /* 0x000162000c1e1900 */
[----:B------:R-:W-:Y:S01]  /*01e0*/  IMAD.MOV.U32 R9, RZ, RZ, 0x3dcccccd ;  /* 0x3dcccccdff097424 */ /* 0x000fe200078e00ff */
[----:B------:R-:W1:Y:S01]  /*01f0*/  FCHK P0, R0, 10 ;  /* 0x4120000000007902 */ /* 0x000e620000000000 */
[----:B------:R-:W-:Y:S01]  /*0200*/  IMAD.MOV.U32 R8, RZ, RZ, 0x41200000 ;  /* 0x41200000ff087424 */ /* 0x000fe200078e00ff */
[----:B------:R-:W-:Y:S03]  /*0210*/  BSSY.RECONVERGENT B1, `(.L_x_2) ;  /* 0x000000a000017945 */ /* 0x000fe60003800200 */
[----:B------:R-:W-:-:S04]  /*0220*/  FFMA R8, R9, -R8, 1 ;  /* 0x3f80000009087423 */ /* 0x000fc80000000808 */
[----:B------:R-:W-:-:S04]  /*0230*/  FFMA R9, R8, R9, 0.10000000149011611938 ;  /* 0x3dcccccd08097423 */ /* 0x000fc80000000009 */
[----:B------:R-:W-:-:S04]  /*0240*/  FFMA R8, R0, R9, RZ ;  /* 0x0000000900087223 */ /* 0x000fc800000000ff */
[----:B------:R-:W-:-:S04]  /*0250*/  FFMA R10, R8, -10, R0 ;  /* 0xc1200000080a7823 */ /* 0x000fc80000000000 */
[----:B------:R-:W-:Y:S01]  /*0260*/  FFMA R9, R9, R10, R8 ;  /* 0x0000000a09097223 */ /* 0x000fe20000000008 */
[----:B01----:R-:W-:Y:S06]  /*0270*/  @!P0 BRA `(.L_x_3) ;  /* 0x00000000000c8947 */ /* 0x003fec0003800000 */
[----:B------:R-:W-:-:S07]  /*0280*/  MOV R8, 0x2a0 ;  /* 0x000002a000087802 */ /* 0x000fce0000000f00 */
[----:B-----5:R-:W-:Y:S05]  /*0290*/  CALL.REL.NOINC `($__internal_0_$__cuda_sm3x_div_rn_noftz_f32_slowpath) ;  /* 0x0000000000e07944 */ /* 0x020fea0003c00000 */
[----:B------:R-:W-:-:S07]  /*02a0*/  IMAD.MOV.U32 R9, RZ, RZ, R0 ;  /* 0x000000ffff097224 */ /* 0x000fce00078e0000 */
.L_x_3:
[----:B------:R-:W-:Y:S05]  /*02b0*/  BSYNC.RECONVERGENT B1 ;  /* 0x0000000000017941 */ /* 0x000fea0003800200 */
.L_x_2:
[----:B-----5:R-:W-:-:S13]  /*02c0*/  FSETP.GT.AND P0, PT, R6, R9, PT ;  /* 0x000000090600720b */ /* 0x020fda0003f04000 */
[----:B------:R-:W-:Y:S05]  /*02d0*/  @P0 BRA `(.L_x_1) ;  /* 0x0000000000840947 */ /* 0x000fea0003800000 */
[----:B------:R-:W0:Y:S02]  /*02e0*/  LDC.64 R8, c[0x0][0x3a8] ;  /* 0x0000ea00ff087b82 */ /* 0x000e240000000a00 */
[----:B0-----:R-:W-:-:S06]  /*02f0*/  IMAD.WIDE R8, R5, 0x4, R8 ;  /* 0x0000000405087825 */ /* 0x001fcc00078e0208 */
[----:B------:R-:W2:Y:S01]  /*0300*/  LDG.E R8, desc[UR6][R8.64] ;  /* 0x0000000608087981 */ /* 0x000ea2000c1e1900 */
[----:B------:R-:W-:Y:S01]  /*0310*/  UMOV UR4, 0x9999999a ;  /* 0x9999999a00047882 */ /* 0x000fe20000000000 */
[----:B------:R-:W-:Y:S01]  /*0320*/  UMOV UR5, 0x3fb99999 ;  /* 0x3fb9999900057882 */ /* 0x000fe20000000000 */
[----:B--2---:R-:W0:Y:S02]  /*0330*/  F2F.F64.F32 R10, R8 ;  /* 0x00000008000a7310 */ /* 0x004e240000201800 */
[----:B0-----:R-:W-:-:S14]  /*0340*/  DSETP.GT.AND P0, PT, R10, UR4, PT ;  /* 0x000000040a007e2a */ /* 0x001fdc000bf04000 */
[----:B------:R-:W-:Y:S05]  /*0350*/  @P0 BRA `(.L_x_1) ;  /* 0x0000000000640947 */ /* 0x000fea0003800000 */
[----:B------:R-:W0:Y:S02]  /*0360*/  LDC.64 R8, c[0x0][0x380] ;  /* 0x0000e000ff087b82 */ /* 0x000e240000000a00 */
[----:B0-----:R-:W-:-:S05]  /*0370*/  IMAD.WIDE R8, R5, 0x4, R8 ;  /* 0x0000000405087825 */ /* 0x001fca00078e0208 */
[----:B------:R-:W2:Y:S01]  /*0380*/  LDG.E R0, desc[UR6][R8.64] ;  /* 0x0000000608007981 */ /* 0x000ea2000c1e1900 */
[----:B------:R-:W0:Y:S02]  /*0390*/  F2F.F64.F32 R6, R6 ;  /* 0x0000000600067310 */ /* 0x000e240000201800 */
[----:B0-----:R-:W-:Y:S01]  /*03a0*/  DMUL R10, R6, 10 ;  /* 0x40240000060a7828 */ /* 0x001fe20000000000 */
[----:B--2---:R-:W-:-:S04]  /*03b0*/  FSETP.GT.AND P0, PT, R0, 2048, PT ;  /* 0x450000000000780b */ /* 0x004fc80003f04000 */
[----:B------:R-:W-:-:S13]  /*03c0*/  FSETP.LT.OR P0, PT, R0, 20, P0 ;  /* 0x41a000000000780b */ /* 0x000fda0000701400 */
[----:B------:R-:W-:-:S14]  /*03d0*/  DSETP.GT.OR P0, PT, R10, R2, P0 ;  /* 0x000000020a00722a */ /* 0x000fdc0000704400 */
[----:B------:R-:W-:Y:S05]  /*03e0*/  @P0 BRA `(.L_x_1) ;  /* 0x0000000000400947 */ /* 0x000fea0003800000 */
[----:B------:R-:W0:Y:S08]  /*03f0*/  LDC.64 R2, c[0x0][0x3b0] ;  /* 0x0000ec00ff027b82 */ /* 0x000e300000000a00 */
[----:B------:R-:W1:Y:S01]  /*0400*/  LDC.64 R6, c[0x0][0x3b8] ;  /* 0x0000ee00ff067b82 */ /* 0x000e620000000a00 */
[----:B0-----:R-:W-:-:S06]  /*0410*/  IMAD.WIDE R2, R4, 0x4, R2 ;  /* 0x0000000404027825 */ /* 0x001fcc00078e0202 */
[----:B------:R-:W2:Y:S01]  /*0420*/  LDG.E R2, desc[UR6][R2.64] ;  /* 0x0000000602027981 */ /* 0x000ea2000c1e1900 */
[----:B-1----:R-:W-:-:S06]  /*0430*/  IMAD.WIDE R6, R5, 0x4, R6 ;  /* 0x0000000405067825 */ /* 0x002fcc00078e0206 */
[----:B------:R-:W2:Y:S02]  /*0440*/  LDG.E R7, desc[UR6][R6.64] ;  /* 0x0000000606077981 */ /* 0x000ea4000c1e1900 */
[----:B--2---:R-:W-:-:S13]  /*0450*/  FSETP.GEU.AND P0, PT, R2, R7, PT ;  /* 0x000000070200720b */ /* 0x004fda0003f0e000 */
[----:B------:R-:W-:Y:S05]  /*0460*/  @!P0 BRA `(.L_x_1) ;  /* 0x0000000000208947 */ /* 0x000fea0003800000 */
[----:B------:R-:W0:Y:S08]  /*0470*/  LDC.64 R2, c[0x0][0x3c8] ;  /* 0x0000f200ff027b82 */ /* 0x000e300000000a00 */
[----:B------:R-:W1:Y:S01]  /*0480*/  LDC.64 R6, c[0x0][0x3c0] ;  /* 0x0000f000ff067b82 */ /* 0x000e620000000a00 */
[----:B0-----:R-:W-:-:S06]  /*0490*/  IMAD.WIDE R2, R5, 0x4, R2 ;  /* 0x0000000405027825 */ /* 0x001fcc00078e0202 */
[----:B------:R-:W2:Y:S01]  /*04a0*/  LDG.E R2, desc[UR6][R2.64] ;  /* 0x0000000602027981 */ /* 0x000ea2000c1e1900 */
[----:B-1----:R-:W-:-:S06]  /*04b0*/  IMAD.WIDE R6, R5, 0x4, R6 ;  /* 0x0000000405067825 */ /* 0x002fcc00078e0206 */
[----:B------:R-:W2:Y:S02]  /*04c0*/  LDG.E R7, desc[UR6][R6.64] ;  /* 0x0000000606077981 */ /* 0x000ea4000c1e1900 */
[----:B--2---:R-:W-:-:S13]  /*04d0*/  FSETP.GEU.AND P0, PT, R2, R7, PT ;  /* 0x000000070200720b */ /* 0x004fda0003f0e000 */
[----:B------:R-:W-:Y:S05]  /*04e0*/  @P0 BRA `(.L_x_4) ;  /* 0x0000000000240947 */ /* 0x000fea0003800000 */
.L_x_1:
[----:B------:R-:W-:Y:S05]  /*04f0*/  BSYNC.RECONVERGENT B2 ;  /* 0x0000000000027941 */ /* 0x000fea0003800200 */
.L_x_0:
[----:B------:R-:W0:Y:S01]  /*0500*/  LDC.64 R2, c[0x0][0x3d8] ;  /* 0x0000f600ff027b82 */ /* 0x000e220000000a00 */
[----:B------:R-:W-:-:S07]  /*0510*/  MOV R9, 0x7fc00000 ;  /* 0x7fc0000000097802 */ /* 0x000fce0000000f00 */
[----:B------:R-:W1:Y:S01]  /*0520*/  LDC.64 R6, c[0x0][0x3e0] ;  /* 0x0000f800ff067b82 */ /* 0x000e620000000a00 */
[----:B0-----:R-:W-:-:S05]  /*0530*/  IMAD.WIDE R2, R5, 0x4, R2 ;  /* 0x0000000405027825 */ /* 0x001fca00078e0202 */
[----:B------:R-:W-:Y:S01]  /*0540*/  STG.E desc[UR6][R2.64], R9 ;  /* 0x0000000902007986 */ /* 0x000fe2000c101906 */
[----:B-1----:R-:W-:-:S05]  /*0550*/  IMAD.WIDE R4, R5, 0x4, R6 ;  /* 0x0000000405047825 */ /* 0x002fca00078e0206 */
[----:B------:R-:W-:Y:S01]  /*0560*/  STG.E desc[UR6][R4.64], R9 ;  /* 0x0000000904007986 */ /* 0x000fe2000c101906 */
[----:B------:R-:W-:Y:S05]  /*0570*/  EXIT ;  /* 0x000000000000794d */ /* 0x000fea0003800000 */
.L_x_4:
[----:B------:R-:W0:Y:S08]  /*0580*/  LDC.64 R6, c[0x0][0x3d8] ;  /* 0x0000f600ff067b82 */ /* 0x000e300000000a00 */
[----:B------:R-:W1:Y:S08]  /*0590*/  LDC.64 R2, c[0x0][0x388] ;  /* 0x0000e200ff027b82 */ /* 0x000e700000000a00 */
[----:B------:R-:W2:Y:S01]  /*05a0*/  LDC.64 R8, c[0x0][0x3e0] ;  /* 0x0000f800ff087b82 */ /* 0x000ea20000000a00 */
[----:B0-----:R-:W-:-:S05]  /*05b0*/  IMAD.WIDE R6, R5, 0x4, R6 ;  /* 0x0000000405067825 */ /* 0x001fca00078e0206 */
[----:B------:R-:W-:Y:S01]  /*05c0*/  STG.E desc[UR6][R6.64], R0 ;  /* 0x0000000006007986 */ /* 0x000fe2000c101906 */
[----:B-1----:R-:W-:-:S06]  /*05d0*/  IMAD.WIDE R2, R5, 0x4, R2 ;  /* 0x0000000405027825 */ /* 0x002fcc00078e0202 */
[----:B------:R-:W3:Y:S01]  /*05e0*/  LDG.E R3, desc[UR6][R2.64] ;  /* 0x0000000602037981 */ /* 0x000ee2000c1e1900 */
[----:B--2---:R-:W-:-:S05]  /*05f0*/  IMAD.WIDE R8, R5, 0x4, R8 ;  /* 0x0000000405087825 */ /* 0x004fca00078e0208 */
[----:B---3--:R-:W-:Y:S01]  /*0600*/  STG.E desc[UR6][R8.64], R3 ;  /* 0x0000000308007986 */ /* 0x008fe2000c101906 */
[----:B------:R-:W-:Y:S05]  /*0610*/  EXIT ;  /* 0x000000000000794d */ /* 0x000fea0003800000 */
        .weak           $__internal_0_$__cuda_sm3x_div_rn_noftz_f32_slowpath
        .type           $__internal_0_$__cuda_sm3x_div_rn_noftz_f32_slowpath,@function
        .size           $__internal_0_$__cuda_sm3x_div_rn_noftz_f32_slowpath,(.L_x_18 - $__internal_0_$__cuda_sm3x_div_rn_noftz_f32_slowpath)
$__internal_0_$__cuda_sm3x_div_rn_noftz_f32_slowpath:
[--C-:B------:R-:W-:Y:S01]  /*0620*/  SHF.R.U32.HI R7, RZ, 0x17, R0.reuse ;  /* 0x00000017ff077819 */ /* 0x100fe20000011600 */
[----:B------:R-:W-:Y:S04]  /*0630*/  BSSY.RECONVERGENT B0, `(.L_x_5) ;  /* 0x000005c000007945 */ /* 0x000fe80003800200 */
[----:B------:R-:W-:Y:S01]  /*0640*/  BSSY.RELIABLE B3, `(.L_x_6) ;  /* 0x000001a000037945 */ /* 0x000fe20003800100 */
[----:B------:R-:W-:Y:S01]  /*0650*/  IMAD.MOV.U32 R9, RZ, RZ, R0 ;  /* 0x000000ffff097224 */ /* 0x000fe200078e0000 */
[----:B------:R-:W-:-:S05]  /*0660*/  LOP3.LUT R7, R7, 0xff, RZ, 0xc0, !PT ;  /* 0x000000ff07077812 */ /* 0x000fca00078ec0ff */
[----:B------:R-:W-:-:S05]  /*0670*/  VIADD R11, R7, 0xffffffff ;  /* 0xffffffff070b7836 */ /* 0x000fca0000000000 */
[----:B------:R-:W-:-:S13]  /*0680*/  ISETP.GT.U32.OR P0, PT, R11, 0xfd, !PT ;  /* 0x000000fd0b00780c */ /* 0x000fda0007f04470 */
[----:B------:R-:W-:Y:S01]  /*0690*/  @!P0 IMAD.MOV.U32 R10, RZ, RZ, RZ ;  /* 0x000000ffff0a8224 */ /* 0x000fe200078e00ff */
[----:B------:R-:W-:Y:S06]  /*06a0*/  @!P0 BRA `(.L_x_7) ;  /* 0x00000000004c8947 */ /* 0x000fec0003800000 */
[----:B------:R-:W-:-:S13]  /*06b0*/  FSETP.GTU.FTZ.AND P0, PT, |R0|, +INF , PT ;  /* 0x7f8000000000780b */ /* 0x000fda0003f1c200 */
[----:B------:R-:W-:Y:S05]  /*06c0*/  @P0 BREAK.RELIABLE B3 ;  /* 0x0000000000030942 */ /* 0x000fea0003800100 */
[----:B------:R-:W-:Y:S05]  /*06d0*/  @P0 BRA `(.L_x_8) ;  /* 0x0000000400400947 */ /* 0x000fea0003800000 */
[----:B------:R-:W-:-:S05]  /*06e0*/  HFMA2 R10, -RZ, RZ, 2.5625, 0 ;  /* 0x41200000ff0a7431 */ /* 0x000fca00000001ff */
[----:B------:R-:W-:-:S13]  /*06f0*/  LOP3.LUT P0, RZ, R10, 0x7fffffff, R9, 0xc8, !PT ;  /* 0x7fffffff0aff7812 */ /* 0x000fda000780c809 */
[----:B------:R-:W-:Y:S05]  /*0700*/  @!P0 BREAK.RELIABLE B3 ;  /* 0x0000000000038942 */ /* 0x000fea0003800100 */
[----:B------:R-:W-:Y:S05]  /*0710*/  @!P0 BRA `(.L_x_9) ;  /* 0x0000000400288947 */ /* 0x000fea0003800000 */
[----:B------:R-:W-:-:S13]  /*0720*/  LOP3.LUT P0, RZ, R9, 0x7fffffff, RZ, 0xc0, !PT ;  /* 0x7fffffff09ff7812 */ /* 0x000fda000780c0ff */
[----:B------:R-:W-:Y:S05]  /*0730*/  @!P0 BREAK.RELIABLE B3 ;  /* 0x0000000000038942 */ /* 0x000fea0003800100 */
[----:B------:R-:W-:Y:S05]  /*0740*/  @!P0 BRA `(.L_x_10) ;  /* 0x0000000400148947 */ /* 0x000fea0003800000 */
[----:B------:R-:W-:Y:S02]  /*0750*/  FSETP.NEU.FTZ.AND P0, PT, |R0|, +INF , PT ;  /* 0x7f8000000000780b */ /* 0x000fe40003f1d200 */
[----:B------:R-:W-:-:S04]  /*0760*/  LOP3.LUT P1, RZ, R10, 0x7fffffff, RZ, 0xc0, !PT ;  /* 0x7fffffff0aff7812 */ /* 0x000fc8000782c0ff */
[----:B------:R-:W-:-:S13]  /*0770*/  PLOP3.LUT P0, PT, P0, P1, PT, 0x2f, 0xf2 ;  /* 0x0000000000f2781c */ /* 0x000fda0000702577 */
[----:B------:R-:W-:Y:S05]  /*0780*/  @P0 BREAK.RELIABLE B3 ;  /* 0x0000000000030942 */ /* 0x000fea0003800100 */
[----:B------:R-:W-:Y:S05]  /*0790*/  @P0 BRA `(.L_x_11) ;  /* 0x0000000000f40947 */ /* 0x000fea0003800000 */
[----:B------:R-:W-:-:S13]  /*07a0*/  ISETP.GE.AND P0, PT, R11, RZ, PT ;  /* 0x000000ff0b00720c */ /* 0x000fda0003f06270 */
[----:B------:R-:W-:Y:S02]  /*07b0*/  @P0 IMAD.MOV.U32 R10, RZ, RZ, RZ ;  /* 0x000000ffff0a0224 */ /* 0x000fe400078e00ff */
[----:B------:R-:W-:Y:S01]  /*07c0*/  @!P0 FFMA R9, R0, 1.84467440737095516160e+19, RZ ;  /* 0x5f80000000098823 */ /* 0x000fe200000000ff */
[----:B------:R-:W-:-:S07]  /*07d0*/  @!P0 IMAD.MOV.U32 R10, RZ, RZ, -0x40 ;  /* 0xffffffc0ff0a8424 */ /* 0x000fce00078e00ff */
.L_x_7:
[----:B------:R-:W-:Y:S05]  /*07e0*/  BSYNC.RELIABLE B3 ;  /* 0x0000000000037941 */ /* 0x000fea0003800100 */
.L_x_6:
[----:B------:R-:W-:Y:S01]  /*07f0*/  UMOV UR4, 0x41200000 ;  /* 0x4120000000047882 */ /* 0x000fe20000000000 */
[----:B------:R-:W-:Y:S01]  /*0800*/  IADD3 R7, PT, PT, R7, -0x7f, RZ ;  /* 0xffffff8107077810 */ /* 0x000fe20007ffe0ff */
[----:B------:R-:W-:Y:S01]  /*0810*/  UIADD3 UR4, UPT, UPT, UR4, -0x1800000, URZ ;  /* 0xfe80000004047890 */ /* 0x000fe2000fffe0ff */
[----:B------:R-:W-:Y:S02]  /*0820*/  BSSY.RECONVERGENT B3, `(.L_x_12) ;  /* 0x0000033000037945 */ /* 0x000fe40003800200 */
[----:B------:R-:W-:Y:S01]  /*0830*/  IADD3 R10, PT, PT, R10, -0x3, R7 ;  /* 0xfffffffd0a0a7810 */ /* 0x000fe20007ffe007 */
[----:B------:R-:W-:Y:S02]  /*0840*/  IMAD R0, R7, -0x800000, R9 ;  /* 0xff80000007007824 */ /* 0x000fe400078e0209 */
[----:B------:R-:W-:-:S03]  /*0850*/  FADD.FTZ R13, -RZ, -UR4 ;  /* 0x80000004ff0d7e21 */ /* 0x000fc60008010100 */
[----:B------:R-:W0:Y:S02]  /*0860*/  MUFU.RCP R11, UR4 ;  /* 0x00000004000b7d08 */ /* 0x000e240008001000 */
[----:B0-----:R-:W-:-:S04]  /*0870*/  FFMA R12, R11, R13, 1 ;  /* 0x3f8000000b0c7423 */ /* 0x001fc8000000000d */
[----:B------:R-:W-:-:S04]  /*0880*/  FFMA R11, R11, R12, R11 ;  /* 0x0000000c0b0b7223 */ /* 0x000fc8000000000b */
[----:B------:R-:W-:-:S04]  /*0890*/  FFMA R12, R0, R11, RZ ;  /* 0x0000000b000c7223 */ /* 0x000fc800000000ff */
[----:B------:R-:W-:-:S04]  /*08a0*/  FFMA R9, R13, R12, R0 ;  /* 0x0000000c0d097223 */ /* 0x000fc80000000000 */
[----:B------:R-:W-:-:S04]  /*08b0*/  FFMA R12, R11, R9, R12 ;  /* 0x000000090b0c7223 */ /* 0x000fc8000000000c */
[----:B------:R-:W-:-:S04]  /*08c0*/  FFMA R13, R13, R12, R0 ;  /* 0x0000000c0d0d7223 */ /* 0x000fc80000000000 */
[----:B------:R-:W-:-:S05]  /*08d0*/  FFMA R0, R11, R13, R12 ;  /* 0x0000000d0b007223 */ /* 0x000fca000000000c */
[----:B------:R-:W-:-:S04]  /*08e0*/  SHF.R.U32.HI R9, RZ, 0x17, R0 ;  /* 0x00000017ff097819 */ /* 0x000fc80000011600 */
[----:B------:R-:W-:-:S05]  /*08f0*/  LOP3.LUT R9, R9, 0xff, RZ, 0xc0, !PT ;  /* 0x000000ff09097812 */ /* 0x000fca00078ec0ff */
[----:B------:R-:W-:-:S04]  /*0900*/  IMAD.IADD R14, R9, 0x1, R10 ;  /* 0x00000001090e7824 */ /* 0x000fc800078e020a */
[----:B------:R-:W-:-:S05]  /*0910*/  VIADD R7, R14, 0xffffffff ;  /* 0xffffffff0e077836 */ /* 0x000fca0000000000 */
[----:B------:R-:W-:-:S13]  /*0920*/  ISETP.GE.U32.AND P0, PT, R7, 0xfe, PT ;  /* 0x000000fe0700780c */ /* 0x000fda0003f06070 */
[----:B------:R-:W-:Y:S05]  /*0930*/  @!P0 BRA `(.L_x_13) ;  /* 0x0000000000808947 */ /* 0x000fea0003800000 */
[----:B------:R-:W-:-:S13]  /*0940*/  ISETP.GT.AND P0, PT, R14, 0xfe, PT ;  /* 0x000000fe0e00780c */ /* 0x000fda0003f04270 */
[----:B------:R-:W-:Y:S05]  /*0950*/  @P0 BRA `(.L_x_14) ;  /* 0x00000000006c0947 */ /* 0x000fea0003800000 */
[----:B------:R-:W-:-:S13]  /*0960*/  ISETP.GE.AND P0, PT, R14, 0x1, PT ;  /* 0x000000010e00780c */ /* 0x000fda0003f06270 */
[----:B------:R-:W-:Y:S05]  /*0970*/  @P0 BRA `(.L_x_15) ;  /* 0x0000000000740947 */ /* 0x000fea0003800000 */
[----:B------:R-:W-:Y:S02]  /*0980*/  ISETP.GE.AND P0, PT, R14, -0x18, PT ;  /* 0xffffffe80e00780c */ /* 0x000fe40003f06270 */
[----:B------:R-:W-:-:S11]  /*0990*/  LOP3.LUT R0, R0, 0x80000000, RZ, 0xc0, !PT ;  /* 0x8000000000007812 */ /* 0x000fd600078ec0ff */
[----:B------:R-:W-:Y:S05]  /*09a0*/  @!P0 BRA `(.L_x_15) ;  /* 0x0000000000688947 */ /* 0x000fea0003800000 */
[CCC-:B------:R-:W-:Y:S01]  /*09b0*/  FFMA.RZ R7, R11.reuse, R13.reuse, R12.reuse ;  /* 0x0000000d0b077223 */ /* 0x1c0fe2000000c00c */
[-CC-:B------:R-:W-:Y:S01]  /*09c0*/  FFMA.RM R10, R11, R13.reuse, R12.reuse ;  /* 0x0000000d0b0a7223 */ /* 0x180fe2000000400c */
[C---:B------:R-:W-:Y:S02]  /*09d0*/  ISETP.NE.AND P2, PT, R14.reuse, RZ, PT ;  /* 0x000000ff0e00720c */ /* 0x040fe40003f45270 */
[C---:B------:R-:W-:Y:S02]  /*09e0*/  ISETP.NE.AND P1, PT, R14.reuse, RZ, PT ;  /* 0x000000ff0e00720c */ /* 0x040fe40003f25270 */
[----:B------:R-:W-:Y:S01]  /*09f0*/  LOP3.LUT R9, R7, 0x7fffff, RZ, 0xc0, !PT ;  /* 0x007fffff07097812 */ /* 0x000fe200078ec0ff */
[----:B------:R-:W-:Y:S01]  /*0a00*/  FFMA.RP R7, R11, R13, R12 ;  /* 0x0000000d0b077223 */ /* 0x000fe2000000800c */
[----:B------:R-:W-:Y:S01]  /*0a10*/  IADD3 R12, PT, PT, R14, 0x20, RZ ;  /* 0x000000200e0c7810 */ /* 0x000fe20007ffe0ff */
[----:B------:R-:W-:Y:S01]  /*0a20*/  IMAD.MOV R11, RZ, RZ, -R14 ;  /* 0x000000ffff0b7224 */ /* 0x000fe200078e0a0e */
[----:B------:R-:W-:-:S02]  /*0a30*/  LOP3.LUT R9, R9, 0x800000, RZ, 0xfc, !PT ;  /* 0x0080000009097812 */ /* 0x000fc400078efcff */
[----:B------:R-:W-:Y:S02]  /*0a40*/  FSETP.NEU.FTZ.AND P0, PT, R7, R10, PT ;  /* 0x0000000a0700720b */ /* 0x000fe40003f1d000 */
[----:B------:R-:W-:Y:S02]  /*0a50*/  SHF.L.U32 R12, R9, R12, RZ ;  /* 0x0000000c090c7219 */ /* 0x000fe400000006ff */
[----:B------:R-:W-:Y:S02]  /*0a60*/  SEL R10, R11, RZ, P2 ;  /* 0x000000ff0b0a7207 */ /* 0x000fe40001000000 */
[----:B------:R-:W-:Y:S02]  /*0a70*/  ISETP.NE.AND P1, PT, R12, RZ, P1 ;  /* 0x000000ff0c00720c */ /* 0x000fe40000f25270 */
[----:B------:R-:W-:Y:S02]  /*0a80*/  SHF.R.U32.HI R10, RZ, R10, R9 ;  /* 0x0000000aff0a7219 */ /* 0x000fe40000011609 */
[----:B------:R-:W-:-:S02]  /*0a90*/  PLOP3.LUT P0, PT, P0, P1, PT, 0xf8, 0x8f ;  /* 0x00000000008f781c */ /* 0x000fc40000703f70 */
[----:B------:R-:W-:Y:S02]  /*0aa0*/  SHF.R.U32.HI R12, RZ, 0x1, R10 ;  /* 0x00000001ff0c7819 */ /* 0x000fe4000001160a */
[----:B------:R-:W-:-:S04]  /*0ab0*/  SEL R7, RZ, 0x1, !P0 ;  /* 0x00000001ff077807 */ /* 0x000fc80004000000 */
[----:B------:R-:W-:-:S04]  /*0ac0*/  LOP3.LUT R7, R7, 0x1, R12, 0xf8, !PT ;  /* 0x0000000107077812 */ /* 0x000fc800078ef80c */
[----:B------:R-:W-:-:S05]  /*0ad0*/  LOP3.LUT R7, R7, R10, RZ, 0xc0, !PT ;  /* 0x0000000a07077212 */ /* 0x000fca00078ec0ff */
[----:B------:R-:W-:-:S05]  /*0ae0*/  IMAD.IADD R7, R12, 0x1, R7 ;  /* 0x000000010c077824 */ /* 0x000fca00078e0207 */
[----:B------:R-:W-:Y:S01]  /*0af0*/  LOP3.LUT R0, R7, R0, RZ, 0xfc, !PT ;  /* 0x0000000007007212 */ /* 0x000fe200078efcff */
[----:B------:R-:W-:Y:S06]  /*0b00*/  BRA `(.L_x_15) ;  /* 0x0000000000107947 */ /* 0x000fec0003800000 */
.L_x_14:
[----:B------:R-:W-:-:S04]  /*0b10*/  LOP3.LUT R0, R0, 0x80000000, RZ, 0xc0, !PT ;  /* 0x8000000000007812 */ /* 0x000fc800078ec0ff */
[----:B------:R-:W-:Y:S01]  /*0b20*/  LOP3.LUT R0, R0, 0x7f800000, RZ, 0xfc, !PT ;  /* 0x7f80000000007812 */ /* 0x000fe200078efcff */
[----:B------:R-:W-:Y:S06]  /*0b30*/  BRA `(.L_x_15) ;  /* 0x0000000000047947 */ /* 0x000fec0003800000 */
.L_x_13:
[----:B------:R-:W-:-:S07]  /*0b40*/  LEA R0, R10, R0, 0x17 ;  /* 0x000000000a007211 */ /* 0x000fce00078eb8ff */
.L_x_15:
[----:B------:R-:W-:Y:S05]  /*0b50*/  BSYNC.RECONVERGENT B3 ;  /* 0x0000000000037941 */ /* 0x000fea0003800200 */
.L_x_12:
[----:B------:R-:W-:Y:S05]  /*0b60*/  BRA `(.L_x_16) ;  /* 0x0000000000207947 */ /* 0x000fea0003800000 */
.L_x_11:
[----:B------:R-:W-:-:S04]  /*0b70*/  LOP3.LUT R0, R10, 0x80000000, R9, 0x48, !PT ;  /* 0x800000000a007812 */ /* 0x000fc800078e4809 */
[----:B------:R-:W-:Y:S01]  /*0b80*/  LOP3.LUT R0, R0, 0x7f800000, RZ, 0xfc, !PT ;  /* 0x7f80000000007812 */ /* 0x000fe200078efcff */
[----:B------:R-:W-:Y:S06]  /*0b90*/  BRA `(.L_x_16) ;  /* 0x0000000000147947 */ /* 0x000fec0003800000 */
.L_x_10:
[----:B------:R-:W-:Y:S01]  /*0ba0*/  LOP3.LUT R0, R10, 0x80000000, R9, 0x48, !PT ;  /* 0x800000000a007812 */ /* 0x000fe200078e4809 */
[----:B------:R-:W-:Y:S06]  /*0bb0*/  BRA `(.L_x_16) ;  /* 0x00000000000c7947 */ /* 0x000fec0003800000 */
.L_x_9:
[----:B------:R-:W0:Y:S01]  /*0bc0*/  MUFU.RSQ R0, -QNAN ;  /* 0xffc0000000007908 */ /* 0x000e220000001400 */
[----:B------:R-:W-:Y:S05]  /*0bd0*/  BRA `(.L_x_16) ;  /* 0x0000000000047947 */ /* 0x000fea0003800000 */
.L_x_8:
[----:B------:R-:W-:-:S07]  /*0be0*/  FADD.FTZ R0, R0, 10 ;  /* 0x4120000000007421 */ /* 0x000fce0000010000 */
.L_x_16:
[----:B------:R-:W-:Y:S05]  /*0bf0*/  BSYNC.RECONVERGENT B0 ;  /* 0x0000000000007941 */ /* 0x000fea0003800200 */
.L_x_5:
[----:B------:R-:W-:-:S04]  /*0c00*/  IMAD.MOV.U32 R9, RZ, RZ, 0x0 ;  /* 0x00000000ff097424 */ /* 0x000fc800078e00ff */
[----:B0-----:R-:W-:Y:S05]  /*0c10*/  RET.REL.NODEC R8 `(mask_array) ;  /* 0xfffffff008f87950 */ /* 0x001fea0003c3ffff */
.L_x_17:
[----:B------:R-:W-:-:S00]  /*0c20*/  BRA `(.L_x_17) ;  /* 0xfffffffc00fc7947 */ /* 0x000fc0000383ffff */
[----:B------:R-:W-:-:S00]  /*0c30*/  NOP ;  /* 0x0000000000007918 */ /* 0x000fc00000000000 */
        /* <DEDUP_REMOVED lines=12> */
.L_x_18:


//--------------------- .nv.shared.reserved.0     --------------------------
	.section	.nv.shared.reserved.0,"aw",@nobits
	.weak		__nv_reservedSMEM_offset_0_alias
	.size		__nv_reservedSMEM_offset_0_alias, 0, 64
	.other		__nv_reservedSMEM_offset_0_alias,@"STO_CUDA_RESERVED_SHARED STV_DEFAULT"
__nv_reservedSMEM_offset_0_alias:
	.zero		0
	.zero		64


//--------------------- .nv.constant0.mask_array  --------------------------
	.section	.nv.constant0.mask_array,"a",@progbits
	.sectionflags	@""
	.align	4
.nv.constant0.mask_array:
	.zero		1000


//--------------------- SYMBOLS --------------------------

	.type		.nv.reservedSmem.offset0,@object
	.size		.nv.reservedSmem.offset0,0x4
